	.headerflags	@"EF_CUDA_TEXMODE_UNIFIED EF_CUDA_64BIT_ADDRESS EF_CUDA_ACCELERATORS EF_CUDA_SM90 EF_CUDA_VIRTUAL_SM(EF_CUDA_SM90)"
	.elftype	@"ET_EXEC"


//--------------------- .nv.info                  --------------------------
	.section	.nv.info,"",@"SHT_CUDA_INFO"
	.align	4


	//----- nvinfo : EIATTR_REGCOUNT
	.align		4
        /*0000*/ 	.byte	0x04, 0x2f
        /*0002*/ 	.short	(.L_3 - .L_2)
	.align		4
.L_2:
        /*0004*/ 	.word	index@(triton_poi_fused__native_batch_norm_legit_no_training_add_convolution_60)
        /*0008*/ 	.word	0x00000028


	//----- nvinfo : EIATTR_MIN_STACK_SIZE
	.align		4
.L_3:
        /*000c*/ 	.byte	0x04, 0x12
        /*000e*/ 	.short	(.L_5 - .L_4)
	.align		4
.L_4:
        /*0010*/ 	.word	index@(triton_poi_fused__native_batch_norm_legit_no_training_add_convolution_60)
        /*0014*/ 	.word	0x00000000


	//----- nvinfo : EIATTR_FRAME_SIZE
	.align		4
.L_5:
        /*0018*/ 	.byte	0x04, 0x11
        /*001a*/ 	.short	(.L_7 - .L_6)
	.align		4
.L_6:
        /*001c*/ 	.word	index@(triton_poi_fused__native_batch_norm_legit_no_training_add_convolution_60)
        /*0020*/ 	.word	0x00000000


	//----- nvinfo : EIATTR_MIN_STACK_SIZE
	.align		4
.L_7:
        /*0024*/ 	.byte	0x04, 0x12
        /*0026*/ 	.short	(.L_9 - .L_8)
	.align		4
.L_8:
        /*0028*/ 	.word	index@(triton_poi_fused__native_batch_norm_legit_no_training_add_convolution_60)
        /*002c*/ 	.word	0x00000000
.L_9:


//--------------------- .nv.info.triton_poi_fused__native_batch_norm_legit_no_training_add_convolution_60 --------------------------
	.section	.nv.info.triton_poi_fused__native_batch_norm_legit_no_training_add_convolution_60,"",@"SHT_CUDA_INFO"
	.sectionflags	@""
	.align	4


	//----- nvinfo : EIATTR_CUDA_API_VERSION
	.align		4
        /*0000*/ 	.byte	0x04, 0x37
        /*0002*/ 	.short	(.L_11 - .L_10)
.L_10:
        /*0004*/ 	.word	0x0000007c


	//----- nvinfo : EIATTR_KPARAM_INFO
	.align		4
.L_11:
        /*0008*/ 	.byte	0x04, 0x17
        /*000a*/ 	.short	(.L_13 - .L_12)
.L_12:
        /*000c*/ 	.word	0x00000000
        /*0010*/ 	.short	0x000d
        /*0012*/ 	.short	0x0068
        /*0014*/ 	.byte	0x00, 0xf0, 0x11, 0x00


	//----- nvinfo : EIATTR_KPARAM_INFO
	.align		4
.L_13:
        /*0018*/ 	.byte	0x04, 0x17
        /*001a*/ 	.short	(.L_15 - .L_14)
.L_14:
        /*001c*/ 	.word	0x00000000
        /*0020*/ 	.short	0x000c
        /*0022*/ 	.short	0x0060
        /*0024*/ 	.byte	0x00, 0xf4, 0x21, 0x00


	//----- nvinfo : EIATTR_KPARAM_INFO
	.align		4
.L_15:
        /*0028*/ 	.byte	0x04, 0x17
        /*002a*/ 	.short	(.L_17 - .L_16)
.L_16:
        /*002c*/ 	.word	0x00000000
        /*0030*/ 	.short	0x000b
        /*0032*/ 	.short	0x0058
        /*0034*/ 	.byte	0x00, 0xf4, 0x21, 0x00


	//----- nvinfo : EIATTR_KPARAM_INFO
	.align		4
.L_17:
        /*0038*/ 	.byte	0x04, 0x17
        /*003a*/ 	.short	(.L_19 - .L_18)
.L_18:
        /*003c*/ 	.word	0x00000000
        /*0040*/ 	.short	0x000a
        /*0042*/ 	.short	0x0050
        /*0044*/ 	.byte	0x00, 0xf4, 0x21, 0x00


	//----- nvinfo : EIATTR_KPARAM_INFO
	.align		4
.L_19:
        /*0048*/ 	.byte	0x04, 0x17
        /*004a*/ 	.short	(.L_21 - .L_20)
.L_20:
        /*004c*/ 	.word	0x00000000
        /*0050*/ 	.short	0x0009
        /*0052*/ 	.short	0x0048
        /*0054*/ 	.byte	0x00, 0xf4, 0x21, 0x00


	//----- nvinfo : EIATTR_KPARAM_INFO
	.align		4
.L_21:
        /*0058*/ 	.byte	0x04, 0x17
        /*005a*/ 	.short	(.L_23 - .L_22)
.L_22:
        /*005c*/ 	.word	0x00000000
        /*0060*/ 	.short	0x0008
        /*0062*/ 	.short	0x0040
        /*0064*/ 	.byte	0x00, 0xf4, 0x21, 0x00


	//----- nvinfo : EIATTR_KPARAM_INFO
	.align		4
.L_23:
        /*0068*/ 	.byte	0x04, 0x17
        /*006a*/ 	.short	(.L_25 - .L_24)
.L_24:
        /*006c*/ 	.word	0x00000000
        /*0070*/ 	.short	0x0007
        /*0072*/ 	.short	0x0038
        /*0074*/ 	.byte	0x00, 0xf4, 0x21, 0x00


	//----- nvinfo : EIATTR_KPARAM_INFO
	.align		4
.L_25:
        /*0078*/ 	.byte	0x04, 0x17
        /*007a*/ 	.short	(.L_27 - .L_26)
.L_26:
        /*007c*/ 	.word	0x00000000
        /*0080*/ 	.short	0x0006
        /*0082*/ 	.short	0x0030
        /*0084*/ 	.byte	0x00, 0xf4, 0x21, 0x00


	//----- nvinfo : EIATTR_KPARAM_INFO
	.align		4
.L_27:
        /*0088*/ 	.byte	0x04, 0x17
        /*008a*/ 	.short	(.L_29 - .L_28)
.L_28:
        /*008c*/ 	.word	0x00000000
        /*0090*/ 	.short	0x0005
        /*0092*/ 	.short	0x0028
        /*0094*/ 	.byte	0x00, 0xf4, 0x21, 0x00


	//----- nvinfo : EIATTR_KPARAM_INFO
	.align		4
.L_29:
        /*0098*/ 	.byte	0x04, 0x17
        /*009a*/ 	.short	(.L_31 - .L_30)
.L_30:
        /*009c*/ 	.word	0x00000000
        /*00a0*/ 	.short	0x0004
        /*00a2*/ 	.short	0x0020
        /*00a4*/ 	.byte	0x00, 0xf4, 0x21, 0x00


	//----- nvinfo : EIATTR_KPARAM_INFO
	.align		4
.L_31:
        /*00a8*/ 	.byte	0x04, 0x17
        /*00aa*/ 	.short	(.L_33 - .L_32)
.L_32:
        /*00ac*/ 	.word	0x00000000
        /*00b0*/ 	.short	0x0003
        /*00b2*/ 	.short	0x0018
        /*00b4*/ 	.byte	0x00, 0xf4, 0x21, 0x00


	//----- nvinfo : EIATTR_KPARAM_INFO
	.align		4
.L_33:
        /*00b8*/ 	.byte	0x04, 0x17
        /*00ba*/ 	.short	(.L_35 - .L_34)
.L_34:
        /*00bc*/ 	.word	0x00000000
        /*00c0*/ 	.short	0x0002
        /*00c2*/ 	.short	0x0010
        /*00c4*/ 	.byte	0x00, 0xf4, 0x21, 0x00


	//----- nvinfo : EIATTR_KPARAM_INFO
	.align		4
.L_35:
        /*00c8*/ 	.byte	0x04, 0x17
        /*00ca*/ 	.short	(.L_37 - .L_36)
.L_36:
        /*00cc*/ 	.word	0x00000000
        /*00d0*/ 	.short	0x0001
        /*00d2*/ 	.short	0x0008
        /*00d4*/ 	.byte	0x00, 0xf4, 0x21, 0x00


	//----- nvinfo : EIATTR_KPARAM_INFO
	.align		4
.L_37:
        /*00d8*/ 	.byte	0x04, 0x17
        /*00da*/ 	.short	(.L_39 - .L_38)
.L_38:
        /*00dc*/ 	.word	0x00000000
        /*00e0*/ 	.short	0x0000
        /*00e2*/ 	.short	0x0000
        /*00e4*/ 	.byte	0x00, 0xf4, 0x21, 0x00


	//----- nvinfo : EIATTR_SPARSE_MMA_MASK
	.align		4
.L_39:
        /*00e8*/ 	.byte	0x03, 0x50
        /*00ea*/ 	.short	0x0000


	//----- nvinfo : EIATTR_MAXREG_COUNT
	.align		4
        /*00ec*/ 	.byte	0x03, 0x1b
        /*00ee*/ 	.short	0x00ff


	//----- nvinfo : EIATTR_EXIT_INSTR_OFFSETS
	.align		4
        /*00f0*/ 	.byte	0x04, 0x1c
        /*00f2*/ 	.short	(.L_41 - .L_40)


	//   ....[0]....
.L_40:
        /*00f4*/ 	.word	0x000009b0


	//   ....[1]....
        /*00f8*/ 	.word	0x000009d0


	//----- nvinfo : EIATTR_REQNTID
	.align		4
.L_41:
        /*00fc*/ 	.byte	0x04, 0x10
        /*00fe*/ 	.short	(.L_43 - .L_42)
.L_42:
        /*0100*/ 	.word	0x00000080
        /*0104*/ 	.word	0x00000001
        /*0108*/ 	.word	0x00000001


	//----- nvinfo : EIATTR_CBANK_PARAM_SIZE
	.align		4
.L_43:
        /*010c*/ 	.byte	0x03, 0x19
        /*010e*/ 	.short	0x006c


	//----- nvinfo : EIATTR_PARAM_CBANK
	.align		4
        /*0110*/ 	.byte	0x04, 0x0a
        /*0112*/ 	.short	(.L_45 - .L_44)
	.align		4
.L_44:
        /*0114*/ 	.word	index@(.nv.constant0.triton_poi_fused__native_batch_norm_legit_no_training_add_convolution_60)
        /*0118*/ 	.short	0x0210
        /*011a*/ 	.short	0x006c


	//----- nvinfo : EIATTR_SW_WAR
	.align		4
.L_45:
        /*011c*/ 	.byte	0x04, 0x36
        /*011e*/ 	.short	(.L_47 - .L_46)
.L_46:
        /*0120*/ 	.word	0x00000008
.L_47:


//--------------------- .nv.callgraph             --------------------------
	.section	.nv.callgraph,"",@"SHT_CUDA_CALLGRAPH"
	.align	4
	.sectionentsize	8
	.align		4
        /*0000*/ 	.word	0x00000000
	.align		4
        /*0004*/ 	.word	0xffffffff
	.align		4
        /*0008*/ 	.word	0x00000000
	.align		4
        /*000c*/ 	.word	0xfffffffe
	.align		4
        /*0010*/ 	.word	0x00000000
	.align		4
        /*0014*/ 	.word	0xfffffffd
	.align		4
        /*0018*/ 	.word	0x00000000
	.align		4
        /*001c*/ 	.word	0xfffffffc


//--------------------- .nv.constant4             --------------------------
	.section	.nv.constant4,"a",@progbits
	.align	8
	.align		8
.nv.constant4:
        /*0000*/ 	.dword	_$_str
	.align		8
        /*0008*/ 	.dword	_$_str_$_2


//--------------------- .text.triton_poi_fused__native_batch_norm_legit_no_training_add_convolution_60 --------------------------
	.section	.text.triton_poi_fused__native_batch_norm_legit_no_training_add_convolution_60,"ax",@progbits
	.align	128
        .global         triton_poi_fused__native_batch_norm_legit_no_training_add_convolution_60
        .type           triton_poi_fused__native_batch_norm_legit_no_training_add_convolution_60,@function
        .size           triton_poi_fused__native_batch_norm_legit_no_training_add_convolution_60,(.L_x_1 - triton_poi_fused__native_batch_norm_legit_no_training_add_convolution_60)
        .other          triton_poi_fused__native_batch_norm_legit_no_training_add_convolution_60,@"STO_CUDA_ENTRY STV_DEFAULT"
triton_poi_fused__native_batch_norm_legit_no_training_add_convolution_60:
.text.triton_poi_fused__native_batch_norm_legit_no_training_add_convolution_60:
[----:B------:R-:W0:Y:S01]  /*0000*/  LDC R1, c[0x0][0x28] ;  /* 0x00000a00ff017b82 */ /* 0x000e220000000800 */
[----:B------:R-:W1:Y:S01]  /*0010*/  S2R R0, SR_TID.X ;  /* 0x0000000000007919 */ /* 0x000e620000002100 */
[----:B------:R-:W-:-:S06]  /*0020*/  HFMA2.MMA R8, -RZ, RZ, 0, 0 ;  /* 0x00000000ff087435 */ /* 0x000fcc00000001ff */
[----:B------:R-:W2:Y:S01]  /*0030*/  LDC.64 R2, c[0x0][0x238] ;  /* 0x00008e00ff027b82 */ /* 0x000ea20000000a00 */
[----:B------:R-:W-:Y:S01]  /*0040*/  MOV R4, RZ ;  /* 0x000000ff00047202 */ /* 0x000fe20000000f00 */
[----:B------:R-:W3:Y:S01]  /*0050*/  S2R R9, SR_CTAID.X ;  /* 0x0000000000097919 */ /* 0x000ee20000002500 */
[----:B------:R-:W-:Y:S01]  /*0060*/  HFMA2.MMA R12, -RZ, RZ, 0, 0 ;  /* 0x00000000ff0c7435 */ /* 0x000fe200000001ff */
[----:B------:R-:W-:-:S04]  /*0070*/  ULDC.64 UR4, c[0x0][0x208] ;  /* 0x0000820000047ab9 */ /* 0x000fc80000000a00 */
[----:B------:R-:W4:Y:S01]  /*0080*/  LDC.64 R22, c[0x0][0x258] ;  /* 0x00009600ff167b82 */ /* 0x000f220000000a00 */
[----:B------:R-:W-:-:S07]  /*0090*/  MOV R10, RZ ;  /* 0x000000ff000a7202 */ /* 0x000fce0000000f00 */
[----:B------:R-:W5:Y:S08]  /*00a0*/  LDC.64 R20, c[0x0][0x228] ;  /* 0x00008a00ff147b82 */ /* 0x000f700000000a00 */
[----:B------:R-:W5:Y:S01]  /*00b0*/  LDC.64 R34, c[0x0][0x230] ;  /* 0x00008c00ff227b82 */ /* 0x000f620000000a00 */
[----:B-1----:R-:W-:-:S07]  /*00c0*/  SHF.L.U32 R0, R0, 0x1, RZ ;  /* 0x0000000100007819 */ /* 0x002fce00000006ff */
[----:B------:R-:W1:Y:S01]  /*00d0*/  LDC.64 R16, c[0x0][0x240] ;  /* 0x00009000ff107b82 */ /* 0x000e620000000a00 */
[----:B------:R-:W-:-:S04]  /*00e0*/  LOP3.LUT R0, R0, 0xfe, RZ, 0xc0, !PT ;  /* 0x000000fe00007812 */ /* 0x000fc800078ec0ff */
[----:B---3--:R-:W-:-:S03]  /*00f0*/  LEA R9, R9, R0, 0x8 ;  /* 0x0000000009097211 */ /* 0x008fc600078e40ff */
[----:B------:R-:W3:Y:S01]  /*0100*/  LDC.64 R30, c[0x0][0x248] ;  /* 0x00009200ff1e7b82 */ /* 0x000ee20000000a00 */
[----:B------:R-:W-:Y:S01]  /*0110*/  IADD3 R5, R9, 0x1, RZ ;  /* 0x0000000109057810 */ /* 0x000fe20007ffe0ff */
[C---:B------:R-:W-:Y:S01]  /*0120*/  IMAD.HI R0, R9.reuse, -0xf803c1f, R8 ;  /* 0xf07fc3e109007827 */ /* 0x040fe200078e0208 */
[----:B------:R-:W-:-:S04]  /*0130*/  ISETP.GE.AND P0, PT, R9, 0x2210, PT ;  /* 0x000022100900780c */ /* 0x000fc80003f06270 */
[----:B------:R-:W-:-:S04]  /*0140*/  SHF.R.U32.HI R7, RZ, 0x1f, R0 ;  /* 0x0000001fff077819 */ /* 0x000fc80000011600 */
[----:B------:R-:W-:Y:S01]  /*0150*/  LEA.HI.SX32 R7, R0, R7, 0x17 ;  /* 0x0000000700077211 */ /* 0x000fe200078fbaff */
[----:B------:R-:W-:-:S04]  /*0160*/  IMAD.HI R0, R5, -0xf803c1f, R4 ;  /* 0xf07fc3e105007827 */ /* 0x000fc800078e0204 */
[----:B------:R-:W-:Y:S01]  /*0170*/  IMAD R11, R7, -0x221, R9 ;  /* 0xfffffddf070b7824 */ /* 0x000fe200078e0209 */
[----:B------:R-:W-:-:S03]  /*0180*/  SHF.R.U32.HI R13, RZ, 0x1f, R0 ;  /* 0x0000001fff0d7819 */ /* 0x000fc60000011600 */
[----:B--2---:R-:W-:Y:S01]  /*0190*/  IMAD.WIDE R6, R11, 0x4, R2 ;  /* 0x000000040b067825 */ /* 0x004fe200078e0202 */
[----:B------:R-:W-:-:S04]  /*01a0*/  LEA.HI.SX32 R13, R0, R13, 0x17 ;  /* 0x0000000d000d7211 */ /* 0x000fc800078fbaff */
[----:B------:R5:W2:Y:S01]  /*01b0*/  @!P0 LDG.E.EL R12, desc[UR4][R6.64] ;  /* 0x00000004060c8981 */ /* 0x000aa2000c2e1900 */
[----:B------:R-:W-:Y:S02]  /*01c0*/  IMAD R15, R13, -0x221, R5 ;  /* 0xfffffddf0d0f7824 */ /* 0x000fe400078e0205 */
[----:B----4-:R-:W-:Y:S01]  /*01d0*/  IMAD.WIDE R28, R11, 0x4, R22 ;  /* 0x000000040b1c7825 */ /* 0x010fe200078e0216 */
[----:B------:R-:W4:Y:S03]  /*01e0*/  LDC.64 R4, c[0x0][0x220] ;  /* 0x00008800ff047b82 */ /* 0x000f260000000a00 */
[----:B------:R-:W-:Y:S01]  /*01f0*/  IMAD.WIDE R18, R15, 0x4, R2 ;  /* 0x000000040f127825 */ /* 0x000fe200078e0202 */
[----:B------:R-:W-:-:S04]  /*0200*/  CS2R R2, SRZ ;  /* 0x0000000000027805 */ /* 0x000fc8000001ff00 */
[----:B------:R1:W2:Y:S04]  /*0210*/  @!P0 LDG.E.EL R10, desc[UR4][R18.64] ;  /* 0x00000004120a8981 */ /* 0x0002a8000c2e1900 */
[----:B------:R1:W2:Y:S01]  /*0220*/  @!P0 LDG.E.EL R2, desc[UR4][R28.64] ;  /* 0x000000041c028981 */ /* 0x0002a2000c2e1900 */
[----:B------:R-:W-:Y:S01]  /*0230*/  CS2R R24, SRZ ;  /* 0x0000000000187805 */ /* 0x000fe2000001ff00 */
[----:B------:R-:W-:Y:S01]  /*0240*/  IMAD.WIDE R22, R15, 0x4, R22 ;  /* 0x000000040f167825 */ /* 0x000fe200078e0216 */
[----:B------:R-:W-:Y:S01]  /*0250*/  MOV R14, RZ ;  /* 0x000000ff000e7202 */ /* 0x000fe20000000f00 */
[----:B------:R-:W-:Y:S02]  /*0260*/  HFMA2.MMA R27, -RZ, RZ, 0, 0 ;  /* 0x00000000ff1b7435 */ /* 0x000fe400000001ff */
[C---:B0----5:R-:W-:Y:S01]  /*0270*/  IMAD.WIDE R6, R11.reuse, 0x4, R34 ;  /* 0x000000040b067825 */ /* 0x061fe200078e0222 */
[----:B------:R0:W5:Y:S03]  /*0280*/  @!P0 LDG.E.EL R25, desc[UR4][R22.64] ;  /* 0x0000000416198981 */ /* 0x000166000c2e1900 */
[----:B----4-:R-:W-:-:S04]  /*0290*/  IMAD.WIDE R32, R11, 0x4, R4 ;  /* 0x000000040b207825 */ /* 0x010fc800078e0204 */
[----:B------:R-:W-:Y:S01]  /*02a0*/  IMAD.WIDE R36, R15, 0x4, R4 ;  /* 0x000000040f247825 */ /* 0x000fe200078e0204 */
[----:B------:R-:W-:Y:S01]  /*02b0*/  HFMA2.MMA R5, -RZ, RZ, 0, 0 ;  /* 0x00000000ff057435 */ /* 0x000fe200000001ff */
[----:B------:R-:W-:Y:S02]  /*02c0*/  MOV R4, RZ ;  /* 0x000000ff00047202 */ /* 0x000fe40000000f00 */
[----:B-1----:R-:W-:Y:S01]  /*02d0*/  CS2R R18, SRZ ;  /* 0x0000000000127805 */ /* 0x002fe2000001ff00 */
[--C-:B------:R-:W-:Y:S01]  /*02e0*/  IMAD.WIDE R28, R11, 0x4, R20.reuse ;  /* 0x000000040b1c7825 */ /* 0x100fe200078e0214 */
[----:B------:R1:W4:Y:S03]  /*02f0*/  @!P0 LDG.E.EL R27, desc[UR4][R32.64] ;  /* 0x00000004201b8981 */ /* 0x000326000c2e1900 */
[----:B------:R-:W-:Y:S01]  /*0300*/  IMAD.WIDE R20, R15, 0x4, R20 ;  /* 0x000000040f147825 */ /* 0x000fe200078e0214 */
[----:B------:R-:W4:Y:S03]  /*0310*/  @!P0 LDG.E.EL R19, desc[UR4][R28.64] ;  /* 0x000000041c138981 */ /* 0x000f26000c2e1900 */
[----:B0-----:R-:W-:Y:S01]  /*0320*/  IMAD.WIDE R22, R11, 0x4, R16 ;  /* 0x000000040b167825 */ /* 0x001fe200078e0210 */
[----:B------:R0:W4:Y:S01]  /*0330*/  @!P0 LDG.E.EL R5, desc[UR4][R6.64] ;  /* 0x0000000406058981 */ /* 0x000122000c2e1900 */
[----:B-1----:R-:W1:Y:S03]  /*0340*/  LDC.64 R32, c[0x0][0x250] ;  /* 0x00009400ff207b82 */ /* 0x002e660000000a00 */
[----:B------:R3:W4:Y:S04]  /*0350*/  @!P0 LDG.E.EL R14, desc[UR4][R20.64] ;  /* 0x00000004140e8981 */ /* 0x000728000c2e1900 */
[----:B------:R-:W4:Y:S01]  /*0360*/  @!P0 LDG.E.EL R4, desc[UR4][R22.64] ;  /* 0x0000000416048981 */ /* 0x000f22000c2e1900 */
[----:B0-----:R-:W-:Y:S01]  /*0370*/  CS2R R6, SRZ ;  /* 0x0000000000067805 */ /* 0x001fe2000001ff00 */
[----:B------:R-:W0:Y:S01]  /*0380*/  LDC.64 R28, c[0x0][0x260] ;  /* 0x00009800ff1c7b82 */ /* 0x000e220000000a00 */
[----:B------:R-:W-:Y:S01]  /*0390*/  HFMA2.MMA R0, -RZ, RZ, 0, 0 ;  /* 0x00000000ff007435 */ /* 0x000fe200000001ff */
[----:B------:R-:W-:Y:S01]  /*03a0*/  IMAD.WIDE R34, R15, 0x4, R34 ;  /* 0x000000040f227825 */ /* 0x000fe200078e0222 */
[----:B------:R-:W-:Y:S01]  /*03b0*/  MOV R13, RZ ;  /* 0x000000ff000d7202 */ /* 0x000fe20000000f00 */
[----:B------:R-:W4:Y:S02]  /*03c0*/  @!P0 LDG.E.EL R24, desc[UR4][R36.64] ;  /* 0x0000000424188981 */ /* 0x000f24000c2e1900 */
[----:B---3--:R-:W-:-:S02]  /*03d0*/  IMAD.WIDE R20, R11, 0x4, R30 ;  /* 0x000000040b147825 */ /* 0x008fc400078e021e */
[----:B------:R-:W3:Y:S02]  /*03e0*/  @!P0 LDG.E.EL R8, desc[UR4][R34.64] ;  /* 0x0000000422088981 */ /* 0x000ee4000c2e1900 */
[C---:B------:R-:W-:Y:S02]  /*03f0*/  IMAD.WIDE R16, R15.reuse, 0x4, R16 ;  /* 0x000000040f107825 */ /* 0x040fe400078e0210 */
[----:B------:R-:W3:Y:S04]  /*0400*/  @!P0 LDG.E.EL R7, desc[UR4][R20.64] ;  /* 0x0000000414078981 */ /* 0x000ee8000c2e1900 */
[----:B------:R1:W3:Y:S02]  /*0410*/  @!P0 LDG.E.EL R3, desc[UR4][R16.64] ;  /* 0x0000000410038981 */ /* 0x0002e4000c2e1900 */
[----:B-1----:R-:W1:Y:S01]  /*0420*/  LDC.64 R16, c[0x0][0x268] ;  /* 0x00009a00ff107b82 */ /* 0x002e620000000a00 */
[----:B------:R-:W-:-:S04]  /*0430*/  IMAD.WIDE R30, R15, 0x4, R30 ;  /* 0x000000040f1e7825 */ /* 0x000fc800078e021e */
[--C-:B------:R-:W-:Y:S01]  /*0440*/  IMAD.WIDE R34, R11, 0x4, R32.reuse ;  /* 0x000000040b227825 */ /* 0x100fe200078e0220 */
[----:B------:R0:W3:Y:S03]  /*0450*/  @!P0 LDG.E.EL R0, desc[UR4][R30.64] ;  /* 0x000000041e008981 */ /* 0x0000e6000c2e1900 */
[----:B------:R-:W-:Y:S01]  /*0460*/  IMAD.WIDE R32, R15, 0x4, R32 ;  /* 0x000000040f207825 */ /* 0x000fe200078e0220 */
[----:B------:R-:W-:Y:S01]  /*0470*/  MOV R21, RZ ;  /* 0x000000ff00157202 */ /* 0x000fe20000000f00 */
[----:B------:R-:W3:Y:S01]  /*0480*/  @!P0 LDG.E.EL R13, desc[UR4][R34.64] ;  /* 0x00000004220d8981 */ /* 0x000ee2000c2e1900 */
[----:B------:R-:W-:-:S03]  /*0490*/  HFMA2.MMA R23, -RZ, RZ, 0, 0 ;  /* 0x00000000ff177435 */ /* 0x000fc600000001ff */
[----:B------:R-:W3:Y:S01]  /*04a0*/  @!P0 LDG.E.EL R6, desc[UR4][R32.64] ;  /* 0x0000000420068981 */ /* 0x000ee2000c2e1900 */
[----:B0-----:R-:W-:-:S04]  /*04b0*/  IMAD.WIDE R30, R11, 0x4, R28 ;  /* 0x000000040b1e7825 */ /* 0x001fc800078e021c */
[----:B------:R-:W-:Y:S02]  /*04c0*/  IMAD.WIDE R28, R15, 0x4, R28 ;  /* 0x000000040f1c7825 */ /* 0x000fe400078e021c */
[----:B------:R-:W3:Y:S04]  /*04d0*/  @!P0 LDG.E.EL R23, desc[UR4][R30.64] ;  /* 0x000000041e178981 */ /* 0x000ee8000c2e1900 */
[----:B------:R0:W3:Y:S01]  /*04e0*/  @!P0 LDG.E.EL R21, desc[UR4][R28.64] ;  /* 0x000000041c158981 */ /* 0x0000e2000c2e1900 */
[----:B--2---:R-:W-:-:S04]  /*04f0*/  FADD R22, R12, 9.9999997473787516356e-06 ;  /* 0x3727c5ac0c167421 */ /* 0x004fc80000000000 */
[----:B------:R-:W2:Y:S01]  /*0500*/  MUFU.SQRT R20, R22 ;  /* 0x0000001600147308 */ /* 0x000ea20000002000 */
[----:B------:R-:W-:Y:S01]  /*0510*/  FADD R12, R10, 9.9999997473787516356e-06 ;  /* 0x3727c5ac0a0c7421 */ /* 0x000fe20000000000 */
[----:B------:R-:W-:-:S06]  /*0520*/  FADD R2, R2, 9.9999997473787516356e-06 ;  /* 0x3727c5ac02027421 */ /* 0x000fcc0000000000 */
[----:B------:R-:W0:Y:S01]  /*0530*/  MUFU.SQRT R12, R12 ;  /* 0x0000000c000c7308 */ /* 0x000e220000002000 */
[----:B--2---:R-:W-:-:S07]  /*0540*/  FSETP.GT.AND P1, PT, R20, 8.50705917302346158658e+37, PT ;  /* 0x7e8000001400780b */ /* 0x004fce0003f24000 */
[----:B------:R-:W2:Y:S01]  /*0550*/  MUFU.SQRT R26, R2 ;  /* 0x00000002001a7308 */ /* 0x000ea20000002000 */
[----:B------:R-:W-:Y:S02]  /*0560*/  FSETP.GEU.AND P4, PT, R20, 1.175494350822287508e-38, PT ;  /* 0x008000001400780b */ /* 0x000fe40003f8e000 */
[----:B0-----:R-:W-:-:S03]  /*0570*/  FSETP.GT.AND P2, PT, R12, 8.50705917302346158658e+37, PT ;  /* 0x7e8000000c00780b */ /* 0x001fc60003f44000 */
[----:B------:R-:W-:Y:S01]  /*0580*/  @P1 FMUL R20, R20, 0.25 ;  /* 0x3e80000014141820 */ /* 0x000fe20000400000 */
[----:B------:R-:W-:Y:S02]  /*0590*/  FSETP.GEU.AND P5, PT, R12, 1.175494350822287508e-38, PT ;  /* 0x008000000c00780b */ /* 0x000fe40003fae000 */
[C---:B--2---:R-:W-:Y:S02]  /*05a0*/  FSETP.GT.AND P3, PT, R26.reuse, 8.50705917302346158658e+37, PT ;  /* 0x7e8000001a00780b */ /* 0x044fe40003f64000 */
[----:B------:R-:W-:Y:S01]  /*05b0*/  FSETP.GEU.AND P6, PT, R26, 1.175494350822287508e-38, PT ;  /* 0x008000001a00780b */ /* 0x000fe20003fce000 */
[----:B-1----:R-:W-:-:S04]  /*05c0*/  IMAD.WIDE R10, R11, 0x4, R16 ;  /* 0x000000040b0a7825 */ /* 0x002fc800078e0210 */
[----:B------:R-:W-:Y:S01]  /*05d0*/  @!P4 FMUL R20, R20, 16777216 ;  /* 0x4b8000001414c820 */ /* 0x000fe20000400000 */
[----:B------:R-:W-:Y:S01]  /*05e0*/  IMAD.WIDE R16, R15, 0x4, R16 ;  /* 0x000000040f107825 */ /* 0x000fe200078e0210 */
[----:B------:R-:W-:Y:S02]  /*05f0*/  HFMA2.MMA R15, -RZ, RZ, 1.625, 0 ;  /* 0x3e800000ff0f7435 */ /* 0x000fe400000001ff */
[----:B------:R-:W0:Y:S01]  /*0600*/  MUFU.RCP R22, R20 ;  /* 0x0000001400167308 */ /* 0x000e220000001000 */
[----:B------:R-:W-:Y:S01]  /*0610*/  @P2 FMUL R12, R12, 0.25 ;  /* 0x3e8000000c0c2820 */ /* 0x000fe20000400000 */
[----:B------:R1:W2:Y:S01]  /*0620*/  @!P0 LDG.E.EL R18, desc[UR4][R10.64] ;  /* 0x000000040a128981 */ /* 0x0002a2000c2e1900 */
[----:B------:R-:W-:Y:S02]  /*0630*/  @P3 FMUL R26, R26, 0.25 ;  /* 0x3e8000001a1a3820 */ /* 0x000fe40000400000 */
[----:B------:R-:W-:Y:S02]  /*0640*/  @!P5 FMUL R12, R12, 16777216 ;  /* 0x4b8000000c0cd820 */ /* 0x000fe40000400000 */
[----:B------:R-:W-:Y:S01]  /*0650*/  @!P6 FMUL R26, R26, 16777216 ;  /* 0x4b8000001a1ae820 */ /* 0x000fe20000400000 */
[----:B------:R-:W-:Y:S01]  /*0660*/  FSEL R29, R15, 1, P1 ;  /* 0x3f8000000f1d7808 */ /* 0x000fe20000800000 */
[----:B-1----:R-:W1:Y:S01]  /*0670*/  LDC.64 R10, c[0x0][0x218] ;  /* 0x00008600ff0a7b82 */ /* 0x002e620000000a00 */
[----:B------:R-:W-:Y:S01]  /*0680*/  MOV R2, RZ ;  /* 0x000000ff00027202 */ /* 0x000fe20000000f00 */
[----:B------:R-:W4:Y:S02]  /*0690*/  MUFU.RCP R12, R12 ;  /* 0x0000000c000c7308 */ /* 0x000f240000001000 */
[----:B------:R-:W-:-:S06]  /*06a0*/  @!P4 FMUL R29, R29, 16777216 ;  /* 0x4b8000001d1dc820 */ /* 0x000fcc0000400000 */
[----:B------:R-:W1:Y:S01]  /*06b0*/  MUFU.RCP R26, R26 ;  /* 0x0000001a001a7308 */ /* 0x000e620000001000 */
[----:B0-----:R-:W-:Y:S01]  /*06c0*/  FMUL R22, R22, R29 ;  /* 0x0000001d16167220 */ /* 0x001fe20000400000 */
[----:B------:R0:W2:Y:S01]  /*06d0*/  @!P0 LDG.E.EL R2, desc[UR4][R16.64] ;  /* 0x0000000410028981 */ /* 0x0000a2000c2e1900 */
[----:B------:R-:W-:-:S05]  /*06e0*/  FSEL R29, R15, 1, P2 ;  /* 0x3f8000000f1d7808 */ /* 0x000fca0001000000 */
[----:B------:R-:W-:Y:S01]  /*06f0*/  @!P5 FMUL R29, R29, 16777216 ;  /* 0x4b8000001d1dd820 */ /* 0x000fe20000400000 */
[----:B0-----:R-:W-:-:S03]  /*0700*/  FSEL R17, R15, 1, P3 ;  /* 0x3f8000000f117808 */ /* 0x001fc60001800000 */
[----:B----4-:R-:W-:Y:S02]  /*0710*/  FMUL R20, R12, R29 ;  /* 0x0000001d0c147220 */ /* 0x010fe40000400000 */
[----:B------:R-:W-:Y:S01]  /*0720*/  @!P6 FMUL R17, R17, 16777216 ;  /* 0x4b8000001111e820 */ /* 0x000fe20000400000 */
[----:B-1----:R-:W-:-:S04]  /*0730*/  IMAD.WIDE R10, R9, 0x4, R10 ;  /* 0x00000004090a7825 */ /* 0x002fc800078e020a */
[----:B------:R-:W-:Y:S01]  /*0740*/  FMUL R12, R26, R17 ;  /* 0x000000111a0c7220 */ /* 0x000fe20000400000 */
[----:B------:R-:W-:-:S06]  /*0750*/  CS2R R16, SRZ ;  /* 0x0000000000107805 */ /* 0x000fcc000001ff00 */
[----:B------:R-:W4:Y:S01]  /*0760*/  @!P0 LDG.E.64 R16, desc[UR4][R10.64] ;  /* 0x000000040a108981 */ /* 0x000f22000c1e1b00 */
[----:B-----5:R-:W-:-:S04]  /*0770*/  FADD R26, R25, 9.9999997473787516356e-06 ;  /* 0x3727c5ac191a7421 */ /* 0x020fc80000000000 */
[----:B------:R-:W0:Y:S01]  /*0780*/  MUFU.SQRT R28, R26 ;  /* 0x0000001a001c7308 */ /* 0x000e220000002000 */
[----:B----4-:R-:W-:-:S04]  /*0790*/  FADD R16, R19, R16 ;  /* 0x0000001013107221 */ /* 0x010fc80000000000 */
[----:B---3--:R-:W-:-:S04]  /*07a0*/  FADD R13, R16, -R13 ;  /* 0x8000000d100d7221 */ /* 0x008fc80000000000 */
[----:B------:R-:W-:Y:S02]  /*07b0*/  FMUL R19, R12, R13 ;  /* 0x0000000d0c137220 */ /* 0x000fe40000400000 */
[----:B------:R-:W1:Y:S02]  /*07c0*/  LDC.64 R12, c[0x0][0x210] ;  /* 0x00008400ff0c7b82 */ /* 0x000e640000000a00 */
[----:B--2---:R-:W-:Y:S01]  /*07d0*/  FFMA R23, R19, R23, R18 ;  /* 0x0000001713177223 */ /* 0x004fe20000000012 */
[----:B------:R-:W-:Y:S01]  /*07e0*/  CS2R R18, SRZ ;  /* 0x0000000000127805 */ /* 0x000fe2000001ff00 */
[----:B-1----:R-:W-:-:S05]  /*07f0*/  IMAD.WIDE R12, R9, 0x4, R12 ;  /* 0x00000004090c7825 */ /* 0x002fca00078e020c */
[----:B------:R-:W2:Y:S01]  /*0800*/  @!P0 LDG.E.64 R18, desc[UR4][R12.64] ;  /* 0x000000040c128981 */ /* 0x000ea2000c1e1b00 */
[C---:B0-----:R-:W-:Y:S02]  /*0810*/  FSETP.GT.AND P1, PT, R28.reuse, 8.50705917302346158658e+37, PT ;  /* 0x7e8000001c00780b */ /* 0x041fe40003f24000 */
[----:B------:R-:W-:Y:S01]  /*0820*/  FSETP.GEU.AND P2, PT, R28, 1.175494350822287508e-38, PT ;  /* 0x008000001c00780b */ /* 0x000fe20003f4e000 */
[----:B------:R-:W-:-:S10]  /*0830*/  FADD R17, R14, R17 ;  /* 0x000000110e117221 */ /* 0x000fd40000000000 */
[----:B------:R-:W-:-:S04]  /*0840*/  @P1 FMUL R28, R28, 0.25 ;  /* 0x3e8000001c1c1820 */ /* 0x000fc80000400000 */
[----:B------:R-:W-:Y:S01]  /*0850*/  @!P2 FMUL R28, R28, 16777216 ;  /* 0x4b8000001c1ca820 */ /* 0x000fe20000400000 */
[----:B------:R-:W-:Y:S02]  /*0860*/  FSEL R30, R15, 1, P1 ;  /* 0x3f8000000f1e7808 */ /* 0x000fe40000800000 */
[----:B------:R-:W0:Y:S01]  /*0870*/  LDC.64 R14, c[0x0][0x270] ;  /* 0x00009c00ff0e7b82 */ /* 0x000e220000000a00 */
[----:B------:R-:W1:Y:S02]  /*0880*/  MUFU.RCP R25, R28 ;  /* 0x0000001c00197308 */ /* 0x000e640000001000 */
[----:B------:R-:W-:Y:S01]  /*0890*/  @!P2 FMUL R30, R30, 16777216 ;  /* 0x4b8000001e1ea820 */ /* 0x000fe20000400000 */
[----:B------:R-:W-:-:S03]  /*08a0*/  FADD R6, R17, -R6 ;  /* 0x8000000611067221 */ /* 0x000fc60000000000 */
[----:B-1----:R-:W-:-:S04]  /*08b0*/  FMUL R25, R25, R30 ;  /* 0x0000001e19197220 */ /* 0x002fc80000400000 */
[----:B------:R-:W-:-:S04]  /*08c0*/  FMUL R25, R25, R6 ;  /* 0x0000000619197220 */ /* 0x000fc80000400000 */
[----:B------:R-:W-:Y:S01]  /*08d0*/  FFMA R2, R25, R21, R2 ;  /* 0x0000001519027223 */ /* 0x000fe20000000002 */
[----:B0-----:R-:W-:-:S04]  /*08e0*/  IMAD.WIDE R14, R9, 0x4, R14 ;  /* 0x00000004090e7825 */ /* 0x001fc800078e020e */
[----:B--2---:R-:W-:Y:S01]  /*08f0*/  FADD R18, R27, R18 ;  /* 0x000000121b127221 */ /* 0x004fe20000000000 */
[----:B------:R-:W-:-:S03]  /*0900*/  FADD R19, R24, R19 ;  /* 0x0000001318137221 */ /* 0x000fc60000000000 */
[----:B------:R-:W-:Y:S01]  /*0910*/  FADD R5, R18, -R5 ;  /* 0x8000000512057221 */ /* 0x000fe20000000000 */
[----:B------:R-:W-:-:S03]  /*0920*/  FADD R27, R19, -R8 ;  /* 0x80000008131b7221 */ /* 0x000fc60000000000 */
[----:B------:R-:W-:Y:S01]  /*0930*/  FMUL R22, R22, R5 ;  /* 0x0000000516167220 */ /* 0x000fe20000400000 */
[----:B------:R-:W-:Y:S01]  /*0940*/  FMUL R27, R20, R27 ;  /* 0x0000001b141b7220 */ /* 0x000fe20000400000 */
[----:B------:R0:W-:Y:S02]  /*0950*/  @!P0 STG.E.64 desc[UR4][R12.64], R18 ;  /* 0x000000120c008986 */ /* 0x0001e4000c101b04 */
[----:B------:R-:W-:Y:S01]  /*0960*/  FFMA R4, R22, R4, R7 ;  /* 0x0000000416047223 */ /* 0x000fe20000000007 */
[----:B------:R-:W-:Y:S01]  /*0970*/  FFMA R3, R27, R3, R0 ;  /* 0x000000031b037223 */ /* 0x000fe20000000000 */
[----:B------:R0:W-:Y:S02]  /*0980*/  @!P0 STG.E.64 desc[UR4][R10.64], R16 ;  /* 0x000000100a008986 */ /* 0x0001e4000c101b04 */
[----:B------:R-:W-:Y:S01]  /*0990*/  FADD R4, R23, R4 ;  /* 0x0000000417047221 */ /* 0x000fe20000000000 */
[----:B------:R-:W-:Y:S01]  /*09a0*/  FADD R5, R2, R3 ;  /* 0x0000000302057221 */ /* 0x000fe20000000000 */
[----:B0-----:R-:W-:Y:S06]  /*09b0*/  @P0 EXIT ;  /* 0x000000000000094d */ /* 0x001fec0003800000 */
[----:B------:R-:W-:Y:S01]  /*09c0*/  STG.E.64 desc[UR4][R14.64], R4 ;  /* 0x000000040e007986 */ /* 0x000fe2000c101b04 */
[----:B------:R-:W-:Y:S05]  /*09d0*/  EXIT ;  /* 0x000000000000794d */ /* 0x000fea0003800000 */
.L_x_0:
[----:B------:R-:W-:-:S00]  /*09e0*/  BRA `(.L_x_0) ;  /* 0xfffffffc00fc7947 */ /* 0x000fc0000383ffff */
[----:B------:R-:W-:-:S00]  /*09f0*/  NOP ;  /* 0x0000000000007918 */ /* 0x000fc00000000000 */
        /* <DEDUP_REMOVED lines=8> */
.L_x_1:


//--------------------- .nv.global.init           --------------------------
	.section	.nv.global.init,"aw",@progbits
.nv.global.init:
	.type		_$_str,@object
	.size		_$_str,(_$_str_$_2 - _$_str)
_$_str:
        /*0000*/ 	.byte	0x5f, 0x5f, 0x43, 0x55, 0x44, 0x41, 0x5f, 0x46, 0x54, 0x5a, 0x00
	.type		_$_str_$_2,@object
	.size		_$_str_$_2,(.L_1 - _$_str_$_2)
_$_str_$_2:
        /*000b*/ 	.byte	0x5f, 0x5f, 0x43, 0x55, 0x44, 0x41, 0x5f, 0x50, 0x52, 0x45, 0x43, 0x5f, 0x53, 0x51, 0x52, 0x54
        /*001b*/ 	.byte	0x00
.L_1:


//--------------------- .nv.constant0.triton_poi_fused__native_batch_norm_legit_no_training_add_convolution_60 --------------------------
	.section	.nv.constant0.triton_poi_fused__native_batch_norm_legit_no_training_add_convolution_60,"a",@progbits
	.sectionflags	@""
	.align	4
.nv.constant0.triton_poi_fused__native_batch_norm_legit_no_training_add_convolution_60:
	.zero		636
